//
// Generated by NVIDIA NVVM Compiler
//
// Compiler Build ID: CL-36424714
// Cuda compilation tools, release 13.0, V13.0.88
// Based on NVVM 20.0.0
//

.version 9.0
.target sm_100
.address_size 64

	// .globl	_Z4simuPmS_PiiS0_
.func  (.param .b64 func_retval0) __internal_accurate_pow
()
;

.visible .entry _Z4simuPmS_PiiS0_(
	.param .u64 .ptr .align 1 _Z4simuPmS_PiiS0__param_0,
	.param .u64 .ptr .align 1 _Z4simuPmS_PiiS0__param_1,
	.param .u64 .ptr .align 1 _Z4simuPmS_PiiS0__param_2,
	.param .u32 _Z4simuPmS_PiiS0__param_3,
	.param .u64 .ptr .align 1 _Z4simuPmS_PiiS0__param_4
)
{
	.reg .pred 	%p<5>;
	.reg .b32 	%r<29>;
	.reg .b64 	%rd<37>;
	.reg .b64 	%fd<9>;

	ld.param.u64 	%rd2, [_Z4simuPmS_PiiS0__param_0];
	ld.param.u64 	%rd3, [_Z4simuPmS_PiiS0__param_1];
	ld.param.u32 	%r3, [_Z4simuPmS_PiiS0__param_3];
	ld.param.u64 	%rd4, [_Z4simuPmS_PiiS0__param_4];
	mov.u32 	%r4, %tid.x;
	mov.u32 	%r5, %ctaid.x;
	mov.u32 	%r6, %ntid.x;
	mad.lo.s32 	%r1, %r5, %r6, %r4;
	setp.gt.s32 	%p1, %r1, 229375;
	@%p1 bra 	$L__BB0_3;
	cvta.to.global.u64 	%rd5, %rd3;
	mul.hi.s32 	%r7, %r1, -1840700269;
	add.s32 	%r8, %r7, %r1;
	shr.u32 	%r9, %r8, 31;
	shr.s32 	%r10, %r8, 7;
	add.s32 	%r11, %r10, %r9;
	shl.b32 	%r12, %r3, 10;
	add.s32 	%r2, %r12, %r11;
	mul.wide.s32 	%rd6, %r2, 8;
	add.s64 	%rd7, %rd5, %rd6;
	ld.global.u64 	%rd1, [%rd7];
	cvt.rn.f64.u64 	%fd1, %rd1;
	mov.f64 	%fd2, 0d4000000000000000;
	{
	.reg .b32 %temp; 
	mov.b64 	{%temp, %r13}, %fd2;
	}
	mov.f64 	%fd3, 0d404F800000000000;
	{
	.reg .b32 %temp; 
	mov.b64 	{%temp, %r14}, %fd3;
	}
	and.b32  	%r16, %r14, 2146435072;
	setp.eq.s32 	%p2, %r16, 1077936128;
	{ // callseq 0, 0
	.param .b64 retval0;
	call.uni (retval0), 
	__internal_accurate_pow, 
	(
	);
	ld.param.f64 	%fd4, [retval0];
	} // callseq 0
	setp.lt.s32 	%p3, %r13, 0;
	neg.f64 	%fd6, %fd4;
	selp.f64 	%fd7, %fd6, %fd4, %p2;
	selp.f64 	%fd8, %fd7, %fd4, %p3;
	setp.leu.f64 	%p4, %fd8, %fd1;
	@%p4 bra 	$L__BB0_3;
	cvta.to.global.u64 	%rd8, %rd4;
	mul.wide.s32 	%rd9, %r2, 4;
	add.s64 	%rd10, %rd8, %rd9;
	mul.lo.s32 	%r22, %r11, 224;
	sub.s32 	%r23, %r1, %r22;
	cvta.to.global.u64 	%rd11, %rd2;
	mul.wide.s32 	%rd12, %r23, 8;
	add.s64 	%rd13, %rd11, %rd12;
	ld.global.u64 	%rd14, [%rd13];
	and.b64  	%rd15, %rd1, %rd14;
	and.b64  	%rd16, %rd15, 6148914691236517205;
	shr.u64 	%rd17, %rd15, 1;
	and.b64  	%rd18, %rd17, 6148914691236517205;
	add.s64 	%rd19, %rd18, %rd16;
	and.b64  	%rd20, %rd19, 3689348814741910323;
	shr.u64 	%rd21, %rd19, 2;
	and.b64  	%rd22, %rd21, 3689348814741910323;
	add.s64 	%rd23, %rd22, %rd20;
	and.b64  	%rd24, %rd23, 506381209866536711;
	shr.u64 	%rd25, %rd23, 4;
	and.b64  	%rd26, %rd25, 506381209866536711;
	add.s64 	%rd27, %rd26, %rd24;
	and.b64  	%rd28, %rd27, 4222189076152335;
	shr.u64 	%rd29, %rd27, 8;
	and.b64  	%rd30, %rd29, 4222189076152335;
	add.s64 	%rd31, %rd30, %rd28;
	and.b64  	%rd32, %rd31, 133143986207;
	shr.u64 	%rd33, %rd31, 16;
	and.b64  	%rd34, %rd33, 133143986207;
	add.s64 	%rd35, %rd34, %rd32;
	shr.u64 	%rd36, %rd35, 32;
	cvt.u32.u64 	%r24, %rd35;
	cvt.u32.u64 	%r25, %rd36;
	add.s32 	%r26, %r25, %r24;
	and.b32  	%r27, %r26, 1;
	atom.global.add.u32 	%r28, [%rd10], %r27;
$L__BB0_3:
	ret;

}
	// .globl	_Z11countweightPiS_
.visible .entry _Z11countweightPiS_(
	.param .u64 .ptr .align 1 _Z11countweightPiS__param_0,
	.param .u64 .ptr .align 1 _Z11countweightPiS__param_1
)
{
	.reg .b32 	%r<7>;
	.reg .b64 	%rd<9>;

	ld.param.u64 	%rd1, [_Z11countweightPiS__param_0];
	ld.param.u64 	%rd2, [_Z11countweightPiS__param_1];
	cvta.to.global.u64 	%rd3, %rd2;
	cvta.to.global.u64 	%rd4, %rd1;
	mov.u32 	%r1, %tid.x;
	mov.u32 	%r2, %ctaid.x;
	mov.u32 	%r3, %ntid.x;
	mad.lo.s32 	%r4, %r2, %r3, %r1;
	mul.wide.s32 	%rd5, %r4, 4;
	add.s64 	%rd6, %rd4, %rd5;
	ld.global.u32 	%r5, [%rd6];
	mul.wide.s32 	%rd7, %r5, 4;
	add.s64 	%rd8, %rd3, %rd7;
	atom.global.add.u32 	%r6, [%rd8], 1;
	ret;

}
	// .globl	_Z5hbaddPm
.visible .entry _Z5hbaddPm(
	.param .u64 .ptr .align 1 _Z5hbaddPm_param_0
)
{
	.reg .pred 	%p<2>;
	.reg .b32 	%r<5>;
	.reg .b64 	%rd<7>;

	ld.param.u64 	%rd1, [_Z5hbaddPm_param_0];
	mov.u32 	%r2, %tid.x;
	mov.u32 	%r3, %ctaid.x;
	mov.u32 	%r4, %ntid.x;
	mad.lo.s32 	%r1, %r3, %r4, %r2;
	setp.gt.s32 	%p1, %r1, 229375;
	@%p1 bra 	$L__BB2_2;
	cvta.to.global.u64 	%rd2, %rd1;
	mul.wide.s32 	%rd3, %r1, 8;
	add.s64 	%rd4, %rd2, %rd3;
	ld.global.u64 	%rd5, [%rd4];
	add.s64 	%rd6, %rd5, 229376;
	st.global.u64 	[%rd4], %rd6;
$L__BB2_2:
	ret;

}
	// .globl	_Z9clearzeroPi
.visible .entry _Z9clearzeroPi(
	.param .u64 .ptr .align 1 _Z9clearzeroPi_param_0
)
{
	.reg .b32 	%r<6>;
	.reg .b64 	%rd<5>;

	ld.param.u64 	%rd1, [_Z9clearzeroPi_param_0];
	cvta.to.global.u64 	%rd2, %rd1;
	mov.u32 	%r1, %tid.x;
	mov.u32 	%r2, %ctaid.x;
	mov.u32 	%r3, %ntid.x;
	mad.lo.s32 	%r4, %r2, %r3, %r1;
	mul.wide.s32 	%rd3, %r4, 4;
	add.s64 	%rd4, %rd2, %rd3;
	mov.b32 	%r5, 0;
	st.global.u32 	[%rd4], %r5;
	ret;

}
.func  (.param .b64 func_retval0) __internal_accurate_pow()
{
	.reg .pred 	%p<8>;
	.reg .b32 	%r<46>;
	.reg .b32 	%f<3>;
	.reg .b64 	%fd<109>;

	mov.f64 	%fd10, 0d4000000000000000;
	{
	.reg .b32 %temp; 
	mov.b64 	{%temp, %r8}, %fd10;
	}
	{
	.reg .b32 %temp; 
	mov.b64 	{%r9, %temp}, %fd10;
	}
	shr.u32 	%r10, %r8, 20;
	setp.lt.u32 	%p1, %r8, 1048576;
	mov.f64 	%fd11, 0d4360000000000000;
	{
	.reg .b32 %temp; 
	mov.b64 	{%temp, %r11}, %fd11;
	}
	{
	.reg .b32 %temp; 
	mov.b64 	{%r12, %temp}, %fd11;
	}
	shr.u32 	%r13, %r11, 20;
	add.s32 	%r14, %r13, -54;
	selp.b32 	%r15, %r12, %r9, %p1;
	selp.b32 	%r16, %r11, %r8, %p1;
	selp.b32 	%r1, %r14, %r10, %p1;
	add.s32 	%r45, %r1, -1023;
	and.b32  	%r17, %r16, -2146435073;
	or.b32  	%r18, %r17, 1072693248;
	mov.b64 	%fd107, {%r15, %r18};
	setp.lt.u32 	%p2, %r18, 1073127583;
	@%p2 bra 	$L__BB4_2;
	{
	.reg .b32 %temp; 
	mov.b64 	{%r19, %temp}, %fd107;
	}
	{
	.reg .b32 %temp; 
	mov.b64 	{%temp, %r20}, %fd107;
	}
	add.s32 	%r21, %r20, -1048576;
	mov.b64 	%fd107, {%r19, %r21};
	add.s32 	%r45, %r1, -1022;
$L__BB4_2:
	add.f64 	%fd12, %fd107, 0dBFF0000000000000;
	add.f64 	%fd13, %fd107, 0d3FF0000000000000;
	rcp.approx.ftz.f64 	%fd14, %fd13;
	neg.f64 	%fd15, %fd13;
	fma.rn.f64 	%fd16, %fd15, %fd14, 0d3FF0000000000000;
	fma.rn.f64 	%fd17, %fd16, %fd16, %fd16;
	fma.rn.f64 	%fd18, %fd17, %fd14, %fd14;
	mul.f64 	%fd19, %fd12, %fd18;
	fma.rn.f64 	%fd20, %fd12, %fd18, %fd19;
	mul.f64 	%fd21, %fd20, %fd20;
	fma.rn.f64 	%fd22, %fd21, 0d3EB0F5FF7D2CAFE2, 0d3ED0F5D241AD3B5A;
	fma.rn.f64 	%fd23, %fd22, %fd21, 0d3EF3B20A75488A3F;
	fma.rn.f64 	%fd24, %fd23, %fd21, 0d3F1745CDE4FAECD5;
	fma.rn.f64 	%fd25, %fd24, %fd21, 0d3F3C71C7258A578B;
	fma.rn.f64 	%fd26, %fd25, %fd21, 0d3F6249249242B910;
	fma.rn.f64 	%fd27, %fd26, %fd21, 0d3F89999999999DFB;
	sub.f64 	%fd28, %fd12, %fd20;
	add.f64 	%fd29, %fd28, %fd28;
	neg.f64 	%fd30, %fd20;
	fma.rn.f64 	%fd31, %fd30, %fd12, %fd29;
	mul.f64 	%fd32, %fd18, %fd31;
	fma.rn.f64 	%fd33, %fd21, %fd27, 0d3FB5555555555555;
	mov.f64 	%fd34, 0d3FB5555555555555;
	sub.f64 	%fd35, %fd34, %fd33;
	fma.rn.f64 	%fd36, %fd21, %fd27, %fd35;
	add.f64 	%fd37, %fd36, 0dBC46A4CB00B9E7B0;
	add.f64 	%fd38, %fd33, %fd37;
	sub.f64 	%fd39, %fd33, %fd38;
	add.f64 	%fd40, %fd37, %fd39;
	mul.rn.f64 	%fd41, %fd20, %fd20;
	neg.f64 	%fd42, %fd41;
	fma.rn.f64 	%fd43, %fd20, %fd20, %fd42;
	{
	.reg .b32 %temp; 
	mov.b64 	{%r22, %temp}, %fd32;
	}
	{
	.reg .b32 %temp; 
	mov.b64 	{%temp, %r23}, %fd32;
	}
	add.s32 	%r24, %r23, 1048576;
	mov.b64 	%fd44, {%r22, %r24};
	fma.rn.f64 	%fd45, %fd20, %fd44, %fd43;
	mul.rn.f64 	%fd46, %fd41, %fd20;
	neg.f64 	%fd47, %fd46;
	fma.rn.f64 	%fd48, %fd41, %fd20, %fd47;
	fma.rn.f64 	%fd49, %fd41, %fd32, %fd48;
	fma.rn.f64 	%fd50, %fd45, %fd20, %fd49;
	mul.rn.f64 	%fd51, %fd38, %fd46;
	neg.f64 	%fd52, %fd51;
	fma.rn.f64 	%fd53, %fd38, %fd46, %fd52;
	fma.rn.f64 	%fd54, %fd38, %fd50, %fd53;
	fma.rn.f64 	%fd55, %fd40, %fd46, %fd54;
	add.f64 	%fd56, %fd51, %fd55;
	sub.f64 	%fd57, %fd51, %fd56;
	add.f64 	%fd58, %fd55, %fd57;
	add.f64 	%fd59, %fd20, %fd56;
	sub.f64 	%fd60, %fd20, %fd59;
	add.f64 	%fd61, %fd56, %fd60;
	add.f64 	%fd62, %fd58, %fd61;
	add.f64 	%fd63, %fd32, %fd62;
	add.f64 	%fd64, %fd59, %fd63;
	sub.f64 	%fd65, %fd59, %fd64;
	add.f64 	%fd66, %fd63, %fd65;
	xor.b32  	%r25, %r45, -2147483648;
	mov.b32 	%r26, 1127219200;
	mov.b64 	%fd67, {%r25, %r26};
	mov.b32 	%r27, -2147483648;
	mov.b64 	%fd68, {%r27, %r26};
	sub.f64 	%fd69, %fd67, %fd68;
	fma.rn.f64 	%fd70, %fd69, 0d3FE62E42FEFA39EF, %fd64;
	fma.rn.f64 	%fd71, %fd69, 0dBFE62E42FEFA39EF, %fd70;
	sub.f64 	%fd72, %fd71, %fd64;
	sub.f64 	%fd73, %fd66, %fd72;
	fma.rn.f64 	%fd74, %fd69, 0d3C7ABC9E3B39803F, %fd73;
	add.f64 	%fd75, %fd70, %fd74;
	sub.f64 	%fd76, %fd70, %fd75;
	add.f64 	%fd77, %fd74, %fd76;
	mov.f64 	%fd78, 0d404F800000000000;
	{
	.reg .b32 %temp; 
	mov.b64 	{%temp, %r28}, %fd78;
	}
	{
	.reg .b32 %temp; 
	mov.b64 	{%r29, %temp}, %fd78;
	}
	shl.b32 	%r30, %r28, 1;
	setp.gt.u32 	%p3, %r30, -33554433;
	and.b32  	%r31, %r28, -15728641;
	selp.b32 	%r32, %r31, %r28, %p3;
	mov.b64 	%fd79, {%r29, %r32};
	mul.rn.f64 	%fd80, %fd75, %fd79;
	neg.f64 	%fd81, %fd80;
	fma.rn.f64 	%fd82, %fd75, %fd79, %fd81;
	fma.rn.f64 	%fd83, %fd77, %fd79, %fd82;
	add.f64 	%fd4, %fd80, %fd83;
	sub.f64 	%fd84, %fd80, %fd4;
	add.f64 	%fd5, %fd83, %fd84;
	fma.rn.f64 	%fd85, %fd4, 0d3FF71547652B82FE, 0d4338000000000000;
	{
	.reg .b32 %temp; 
	mov.b64 	{%r5, %temp}, %fd85;
	}
	mov.f64 	%fd86, 0dC338000000000000;
	add.rn.f64 	%fd87, %fd85, %fd86;
	fma.rn.f64 	%fd88, %fd87, 0dBFE62E42FEFA39EF, %fd4;
	fma.rn.f64 	%fd89, %fd87, 0dBC7ABC9E3B39803F, %fd88;
	fma.rn.f64 	%fd90, %fd89, 0d3E5ADE1569CE2BDF, 0d3E928AF3FCA213EA;
	fma.rn.f64 	%fd91, %fd90, %fd89, 0d3EC71DEE62401315;
	fma.rn.f64 	%fd92, %fd91, %fd89, 0d3EFA01997C89EB71;
	fma.rn.f64 	%fd93, %fd92, %fd89, 0d3F2A01A014761F65;
	fma.rn.f64 	%fd94, %fd93, %fd89, 0d3F56C16C1852B7AF;
	fma.rn.f64 	%fd95, %fd94, %fd89, 0d3F81111111122322;
	fma.rn.f64 	%fd96, %fd95, %fd89, 0d3FA55555555502A1;
	fma.rn.f64 	%fd97, %fd96, %fd89, 0d3FC5555555555511;
	fma.rn.f64 	%fd98, %fd97, %fd89, 0d3FE000000000000B;
	fma.rn.f64 	%fd99, %fd98, %fd89, 0d3FF0000000000000;
	fma.rn.f64 	%fd100, %fd99, %fd89, 0d3FF0000000000000;
	{
	.reg .b32 %temp; 
	mov.b64 	{%r6, %temp}, %fd100;
	}
	{
	.reg .b32 %temp; 
	mov.b64 	{%temp, %r7}, %fd100;
	}
	shl.b32 	%r33, %r5, 20;
	add.s32 	%r34, %r33, %r7;
	mov.b64 	%fd108, {%r6, %r34};
	{
	.reg .b32 %temp; 
	mov.b64 	{%temp, %r35}, %fd4;
	}
	mov.b32 	%f2, %r35;
	abs.f32 	%f1, %f2;
	setp.lt.f32 	%p4, %f1, 0f4086232B;
	@%p4 bra 	$L__BB4_5;
	setp.lt.f64 	%p5, %fd4, 0d0000000000000000;
	add.f64 	%fd101, %fd4, 0d7FF0000000000000;
	selp.f64 	%fd108, 0d0000000000000000, %fd101, %p5;
	setp.geu.f32 	%p6, %f1, 0f40874800;
	@%p6 bra 	$L__BB4_5;
	shr.u32 	%r36, %r5, 31;
	add.s32 	%r37, %r5, %r36;
	shr.s32 	%r38, %r37, 1;
	shl.b32 	%r39, %r38, 20;
	add.s32 	%r40, %r7, %r39;
	mov.b64 	%fd102, {%r6, %r40};
	sub.s32 	%r41, %r5, %r38;
	shl.b32 	%r42, %r41, 20;
	add.s32 	%r43, %r42, 1072693248;
	mov.b32 	%r44, 0;
	mov.b64 	%fd103, {%r44, %r43};
	mul.f64 	%fd108, %fd103, %fd102;
$L__BB4_5:
	abs.f64 	%fd104, %fd108;
	setp.eq.f64 	%p7, %fd104, 0d7FF0000000000000;
	fma.rn.f64 	%fd105, %fd108, %fd5, %fd108;
	selp.f64 	%fd106, %fd108, %fd105, %p7;
	st.param.f64 	[func_retval0], %fd106;
	ret;

}


// ===== COMPILED SASS (sm_100) =====

	.target	sm_100

	.elftype	@"ET_EXEC"


//--------------------- .note.nv.tkinfo           --------------------------
	.section	.note.nv.tkinfo,"",@"SHT_NOTE"
	.sectionflags	@"SHF_NOTE_NV_TKINFO"
	.tkinfo
        /*0018*/ 	.word	0x00000002
        /*0030*/ 	.string	""
        /*0030*/ 	.string	"ptxas"
        /*0030*/ 	.string	"Cuda compilation tools, release 13.0, V13.0.88"
        /*0030*/ 	.string	"Build cuda_13.0.r13.0/compiler.36424714_0"
        /*0030*/ 	.string	"-arch sm_100 -m 64 "



//--------------------- .note.nv.cuinfo           --------------------------
	.section	.note.nv.cuinfo,"",@"SHT_NOTE"
	.sectionflags	@"SHF_NOTE_NV_CUINFO"
        /*0018*/ 	.short	0x0002
        /*001a*/ 	.short	0x0064
        /*001c*/ 	.short	0x0082
	.zero		2


//--------------------- .nv.info                  --------------------------
	.section	.nv.info,"",@"SHT_CUDA_INFO"
	.align	4


	//----- nvinfo : EIATTR_REGCOUNT
	.align		4
        /*0000*/ 	.byte	0x04, 0x2f
        /*0002*/ 	.short	(.L_1 - .L_0)
	.align		4
.L_0:
        /*0004*/ 	.word	index@(_Z4simuPmS_PiiS0_)
        /*0008*/ 	.word	0x0000001e


	//----- nvinfo : EIATTR_FRAME_SIZE
	.align		4
.L_1:
        /*000c*/ 	.byte	0x04, 0x11
        /*000e*/ 	.short	(.L_3 - .L_2)
	.align		4
.L_2:
        /*0010*/ 	.word	index@($_Z4simuPmS_PiiS0_$__internal_accurate_pow)
        /*0014*/ 	.word	0x00000000


	//----- nvinfo : EIATTR_FRAME_SIZE
	.align		4
.L_3:
        /*0018*/ 	.byte	0x04, 0x11
        /*001a*/ 	.short	(.L_5 - .L_4)
	.align		4
.L_4:
        /*001c*/ 	.word	index@(_Z4simuPmS_PiiS0_)
        /*0020*/ 	.word	0x00000000


	//----- nvinfo : EIATTR_REGCOUNT
	.align		4
.L_5:
        /*0024*/ 	.byte	0x04, 0x2f
        /*0026*/ 	.short	(.L_7 - .L_6)
	.align		4
.L_6:
        /*0028*/ 	.word	index@(_Z11countweightPiS_)
        /*002c*/ 	.word	0x0000000a


	//----- nvinfo : EIATTR_FRAME_SIZE
	.align		4
.L_7:
        /*0030*/ 	.byte	0x04, 0x11
        /*0032*/ 	.short	(.L_9 - .L_8)
	.align		4
.L_8:
        /*0034*/ 	.word	index@(_Z11countweightPiS_)
        /*0038*/ 	.word	0x00000000


	//----- nvinfo : EIATTR_REGCOUNT
	.align		4
.L_9:
        /*003c*/ 	.byte	0x04, 0x2f
        /*003e*/ 	.short	(.L_11 - .L_10)
	.align		4
.L_10:
        /*0040*/ 	.word	index@(_Z5hbaddPm)
        /*0044*/ 	.word	0x00000008


	//----- nvinfo : EIATTR_FRAME_SIZE
	.align		4
.L_11:
        /*0048*/ 	.byte	0x04, 0x11
        /*004a*/ 	.short	(.L_13 - .L_12)
	.align		4
.L_12:
        /*004c*/ 	.word	index@(_Z5hbaddPm)
        /*0050*/ 	.word	0x00000000


	//----- nvinfo : EIATTR_REGCOUNT
	.align		4
.L_13:
        /*0054*/ 	.byte	0x04, 0x2f
        /*0056*/ 	.short	(.L_15 - .L_14)
	.align		4
.L_14:
        /*0058*/ 	.word	index@(_Z9clearzeroPi)
        /*005c*/ 	.word	0x00000008


	//----- nvinfo : EIATTR_FRAME_SIZE
	.align		4
.L_15:
        /*0060*/ 	.byte	0x04, 0x11
        /*0062*/ 	.short	(.L_17 - .L_16)
	.align		4
.L_16:
        /*0064*/ 	.word	index@(_Z9clearzeroPi)
        /*0068*/ 	.word	0x00000000


	//----- nvinfo : EIATTR_MIN_STACK_SIZE
	.align		4
.L_17:
        /*006c*/ 	.byte	0x04, 0x12
        /*006e*/ 	.short	(.L_19 - .L_18)
	.align		4
.L_18:
        /*0070*/ 	.word	index@(_Z9clearzeroPi)
        /*0074*/ 	.word	0x00000000


	//----- nvinfo : EIATTR_MIN_STACK_SIZE
	.align		4
.L_19:
        /*0078*/ 	.byte	0x04, 0x12
        /*007a*/ 	.short	(.L_21 - .L_20)
	.align		4
.L_20:
        /*007c*/ 	.word	index@(_Z5hbaddPm)
        /*0080*/ 	.word	0x00000000


	//----- nvinfo : EIATTR_MIN_STACK_SIZE
	.align		4
.L_21:
        /*0084*/ 	.byte	0x04, 0x12
        /*0086*/ 	.short	(.L_23 - .L_22)
	.align		4
.L_22:
        /*0088*/ 	.word	index@(_Z11countweightPiS_)
        /*008c*/ 	.word	0x00000000


	//----- nvinfo : EIATTR_MIN_STACK_SIZE
	.align		4
.L_23:
        /*0090*/ 	.byte	0x04, 0x12
        /*0092*/ 	.short	(.L_25 - .L_24)
	.align		4
.L_24:
        /*0094*/ 	.word	index@(_Z4simuPmS_PiiS0_)
        /*0098*/ 	.word	0x00000000
.L_25:


//--------------------- .nv.compat                --------------------------
	.section	.nv.compat,"",@"SHT_CUDA_COMPAT_INFO"
	.align	4
        /*0000*/ 	.byte	0x02, 0x09, 0x00, 0x00, 0x02, 0x02, 0x01, 0x00, 0x02, 0x05, 0x05, 0x00, 0x03, 0x07, 0x01, 0x01
        /*0010*/ 	.byte	0x02, 0x03, 0x00, 0x00, 0x02, 0x06, 0x01, 0x00, 0x04, 0x0b, 0x08, 0x00, 0x01, 0x00, 0x00, 0x00
        /*0020*/ 	.byte	0x00, 0x00, 0x00, 0x00


//--------------------- .nv.info._Z9clearzeroPi   --------------------------
	.section	.nv.info._Z9clearzeroPi,"",@"SHT_CUDA_INFO"
	.sectionflags	@""
	.align	4


	//----- nvinfo : EIATTR_CUDA_API_VERSION
	.align		4
        /*0000*/ 	.byte	0x04, 0x37
        /*0002*/ 	.short	(.L_27 - .L_26)
.L_26:
        /*0004*/ 	.word	0x00000082


	//----- nvinfo : EIATTR_KPARAM_INFO
	.align		4
.L_27:
        /*0008*/ 	.byte	0x04, 0x17
        /*000a*/ 	.short	(.L_29 - .L_28)
.L_28:
        /*000c*/ 	.word	0x00000000
        /*0010*/ 	.short	0x0000
        /*0012*/ 	.short	0x0000
        /*0014*/ 	.byte	0x00, 0xf5, 0x21, 0x00


	//----- nvinfo : EIATTR_SPARSE_MMA_MASK
	.align		4
.L_29:
        /*0018*/ 	.byte	0x03, 0x50
        /*001a*/ 	.short	0x0000


	//----- nvinfo : EIATTR_MAXREG_COUNT
	.align		4
        /*001c*/ 	.byte	0x03, 0x1b
        /*001e*/ 	.short	0x00ff


	//----- nvinfo : EIATTR_MERCURY_ISA_VERSION
	.align		4
        /*0020*/ 	.byte	0x03, 0x5f
        /*0022*/ 	.short	0x0101


	//----- nvinfo : EIATTR_VRC_CTA_INIT_COUNT
	.align		4
        /*0024*/ 	.byte	0x02, 0x4a
	.zero		1
	.zero		1


	//----- nvinfo : EIATTR_EXIT_INSTR_OFFSETS
	.align		4
        /*0028*/ 	.byte	0x04, 0x1c
        /*002a*/ 	.short	(.L_31 - .L_30)


	//   ....[0]....
.L_30:
        /*002c*/ 	.word	0x00000090


	//----- nvinfo : EIATTR_CBANK_PARAM_SIZE
	.align		4
.L_31:
        /*0030*/ 	.byte	0x03, 0x19
        /*0032*/ 	.short	0x0008


	//----- nvinfo : EIATTR_PARAM_CBANK
	.align		4
        /*0034*/ 	.byte	0x04, 0x0a
        /*0036*/ 	.short	(.L_33 - .L_32)
	.align		4
.L_32:
        /*0038*/ 	.word	index@(.nv.constant0._Z9clearzeroPi)
        /*003c*/ 	.short	0x0380
        /*003e*/ 	.short	0x0008


	//----- nvinfo : EIATTR_SW_WAR
	.align		4
.L_33:
        /*0040*/ 	.byte	0x04, 0x36
        /*0042*/ 	.short	(.L_35 - .L_34)
.L_34:
        /*0044*/ 	.word	0x00000008
.L_35:


//--------------------- .nv.info._Z5hbaddPm       --------------------------
	.section	.nv.info._Z5hbaddPm,"",@"SHT_CUDA_INFO"
	.sectionflags	@""
	.align	4


	//----- nvinfo : EIATTR_CUDA_API_VERSION
	.align		4
        /*0000*/ 	.byte	0x04, 0x37
        /*0002*/ 	.short	(.L_37 - .L_36)
.L_36:
        /*0004*/ 	.word	0x00000082


	//----- nvinfo : EIATTR_KPARAM_INFO
	.align		4
.L_37:
        /*0008*/ 	.byte	0x04, 0x17
        /*000a*/ 	.short	(.L_39 - .L_38)
.L_38:
        /*000c*/ 	.word	0x00000000
        /*0010*/ 	.short	0x0000
        /*0012*/ 	.short	0x0000
        /*0014*/ 	.byte	0x00, 0xf5, 0x21, 0x00


	//----- nvinfo : EIATTR_SPARSE_MMA_MASK
	.align		4
.L_39:
        /*0018*/ 	.byte	0x03, 0x50
        /*001a*/ 	.short	0x0000


	//----- nvinfo : EIATTR_MAXREG_COUNT
	.align		4
        /*001c*/ 	.byte	0x03, 0x1b
        /*001e*/ 	.short	0x00ff


	//----- nvinfo : EIATTR_MERCURY_ISA_VERSION
	.align		4
        /*0020*/ 	.byte	0x03, 0x5f
        /*0022*/ 	.short	0x0101


	//----- nvinfo : EIATTR_VRC_CTA_INIT_COUNT
	.align		4
        /*0024*/ 	.byte	0x02, 0x4a
	.zero		1
	.zero		1


	//----- nvinfo : EIATTR_EXIT_INSTR_OFFSETS
	.align		4
        /*0028*/ 	.byte	0x04, 0x1c
        /*002a*/ 	.short	(.L_41 - .L_40)


	//   ....[0]....
.L_40:
        /*002c*/ 	.word	0x00000060


	//   ....[1]....
        /*0030*/ 	.word	0x000000e0


	//----- nvinfo : EIATTR_CBANK_PARAM_SIZE
	.align		4
.L_41:
        /*0034*/ 	.byte	0x03, 0x19
        /*0036*/ 	.short	0x0008


	//----- nvinfo : EIATTR_PARAM_CBANK
	.align		4
        /*0038*/ 	.byte	0x04, 0x0a
        /*003a*/ 	.short	(.L_43 - .L_42)
	.align		4
.L_42:
        /*003c*/ 	.word	index@(.nv.constant0._Z5hbaddPm)
        /*0040*/ 	.short	0x0380
        /*0042*/ 	.short	0x0008


	//----- nvinfo : EIATTR_SW_WAR
	.align		4
.L_43:
        /*0044*/ 	.byte	0x04, 0x36
        /*0046*/ 	.short	(.L_45 - .L_44)
.L_44:
        /*0048*/ 	.word	0x00000008
.L_45:


//--------------------- .nv.info._Z11countweightPiS_ --------------------------
	.section	.nv.info._Z11countweightPiS_,"",@"SHT_CUDA_INFO"
	.sectionflags	@""
	.align	4


	//----- nvinfo : EIATTR_CUDA_API_VERSION
	.align		4
        /*0000*/ 	.byte	0x04, 0x37
        /*0002*/ 	.short	(.L_47 - .L_46)
.L_46:
        /*0004*/ 	.word	0x00000082


	//----- nvinfo : EIATTR_KPARAM_INFO
	.align		4
.L_47:
        /*0008*/ 	.byte	0x04, 0x17
        /*000a*/ 	.short	(.L_49 - .L_48)
.L_48:
        /*000c*/ 	.word	0x00000000
        /*0010*/ 	.short	0x0001
        /*0012*/ 	.short	0x0008
        /*0014*/ 	.byte	0x00, 0xf5, 0x21, 0x00


	//----- nvinfo : EIATTR_KPARAM_INFO
	.align		4
.L_49:
        /*0018*/ 	.byte	0x04, 0x17
        /*001a*/ 	.short	(.L_51 - .L_50)
.L_50:
        /*001c*/ 	.word	0x00000000
        /*0020*/ 	.short	0x0000
        /*0022*/ 	.short	0x0000
        /*0024*/ 	.byte	0x00, 0xf5, 0x21, 0x00


	//----- nvinfo : EIATTR_SPARSE_MMA_MASK
	.align		4
.L_51:
        /*0028*/ 	.byte	0x03, 0x50
        /*002a*/ 	.short	0x0000


	//----- nvinfo : EIATTR_MAXREG_COUNT
	.align		4
        /*002c*/ 	.byte	0x03, 0x1b
        /*002e*/ 	.short	0x00ff


	//----- nvinfo : EIATTR_MERCURY_ISA_VERSION
	.align		4
        /*0030*/ 	.byte	0x03, 0x5f
        /*0032*/ 	.short	0x0101


	//----- nvinfo : EIATTR_VRC_CTA_INIT_COUNT
	.align		4
        /*0034*/ 	.byte	0x02, 0x4a
	.zero		1
	.zero		1


	//----- nvinfo : EIATTR_EXIT_INSTR_OFFSETS
	.align		4
        /*0038*/ 	.byte	0x04, 0x1c
        /*003a*/ 	.short	(.L_53 - .L_52)


	//   ....[0]....
.L_52:
        /*003c*/ 	.word	0x000000d0


	//----- nvinfo : EIATTR_CBANK_PARAM_SIZE
	.align		4
.L_53:
        /*0040*/ 	.byte	0x03, 0x19
        /*0042*/ 	.short	0x0010


	//----- nvinfo : EIATTR_PARAM_CBANK
	.align		4
        /*0044*/ 	.byte	0x04, 0x0a
        /*0046*/ 	.short	(.L_55 - .L_54)
	.align		4
.L_54:
        /*0048*/ 	.word	index@(.nv.constant0._Z11countweightPiS_)
        /*004c*/ 	.short	0x0380
        /*004e*/ 	.short	0x0010


	//----- nvinfo : EIATTR_SW_WAR
	.align		4
.L_55:
        /*0050*/ 	.byte	0x04, 0x36
        /*0052*/ 	.short	(.L_57 - .L_56)
.L_56:
        /*0054*/ 	.word	0x00000008
.L_57:


//--------------------- .nv.info._Z4simuPmS_PiiS0_ --------------------------
	.section	.nv.info._Z4simuPmS_PiiS0_,"",@"SHT_CUDA_INFO"
	.sectionflags	@""
	.align	4


	//----- nvinfo : EIATTR_CUDA_API_VERSION
	.align		4
        /*0000*/ 	.byte	0x04, 0x37
        /*0002*/ 	.short	(.L_59 - .L_58)
.L_58:
        /*0004*/ 	.word	0x00000082


	//----- nvinfo : EIATTR_KPARAM_INFO
	.align		4
.L_59:
        /*0008*/ 	.byte	0x04, 0x17
        /*000a*/ 	.short	(.L_61 - .L_60)
.L_60:
        /*000c*/ 	.word	0x00000000
        /*0010*/ 	.short	0x0004
        /*0012*/ 	.short	0x0020
        /*0014*/ 	.byte	0x00, 0xf5, 0x21, 0x00


	//----- nvinfo : EIATTR_KPARAM_INFO
	.align		4
.L_61:
        /*0018*/ 	.byte	0x04, 0x17
        /*001a*/ 	.short	(.L_63 - .L_62)
.L_62:
        /*001c*/ 	.word	0x00000000
        /*0020*/ 	.short	0x0003
        /*0022*/ 	.short	0x0018
        /*0024*/ 	.byte	0x00, 0xf0, 0x11, 0x00


	//----- nvinfo : EIATTR_KPARAM_INFO
	.align		4
.L_63:
        /*0028*/ 	.byte	0x04, 0x17
        /*002a*/ 	.short	(.L_65 - .L_64)
.L_64:
        /*002c*/ 	.word	0x00000000
        /*0030*/ 	.short	0x0002
        /*0032*/ 	.short	0x0010
        /*0034*/ 	.byte	0x00, 0xf5, 0x21, 0x00


	//----- nvinfo : EIATTR_KPARAM_INFO
	.align		4
.L_65:
        /*0038*/ 	.byte	0x04, 0x17
        /*003a*/ 	.short	(.L_67 - .L_66)
.L_66:
        /*003c*/ 	.word	0x00000000
        /*0040*/ 	.short	0x0001
        /*0042*/ 	.short	0x0008
        /*0044*/ 	.byte	0x00, 0xf5, 0x21, 0x00


	//----- nvinfo : EIATTR_KPARAM_INFO
	.align		4
.L_67:
        /*0048*/ 	.byte	0x04, 0x17
        /*004a*/ 	.short	(.L_69 - .L_68)
.L_68:
        /*004c*/ 	.word	0x00000000
        /*0050*/ 	.short	0x0000
        /*0052*/ 	.short	0x0000
        /*0054*/ 	.byte	0x00, 0xf5, 0x21, 0x00


	//----- nvinfo : EIATTR_SPARSE_MMA_MASK
	.align		4
.L_69:
        /*0058*/ 	.byte	0x03, 0x50
        /*005a*/ 	.short	0x0000


	//----- nvinfo : EIATTR_MAXREG_COUNT
	.align		4
        /*005c*/ 	.byte	0x03, 0x1b
        /*005e*/ 	.short	0x00ff


	//----- nvinfo : EIATTR_MERCURY_ISA_VERSION
	.align		4
        /*0060*/ 	.byte	0x03, 0x5f
        /*0062*/ 	.short	0x0101


	//----- nvinfo : EIATTR_VRC_CTA_INIT_COUNT
	.align		4
        /*0064*/ 	.byte	0x02, 0x4a
	.zero		1
	.zero		1


	//----- nvinfo : EIATTR_EXIT_INSTR_OFFSETS
	.align		4
        /*0068*/ 	.byte	0x04, 0x1c
        /*006a*/ 	.short	(.L_71 - .L_70)


	//   ....[0]....
.L_70:
        /*006c*/ 	.word	0x00000060


	//   ....[1]....
        /*0070*/ 	.word	0x00000170


	//   ....[2]....
        /*0074*/ 	.word	0x000004a0


	//----- nvinfo : EIATTR_CRS_STACK_SIZE
	.align		4
.L_71:
        /*0078*/ 	.byte	0x04, 0x1e
        /*007a*/ 	.short	(.L_73 - .L_72)
.L_72:
        /*007c*/ 	.word	0x00000000


	//----- nvinfo : EIATTR_CBANK_PARAM_SIZE
	.align		4
.L_73:
        /*0080*/ 	.byte	0x03, 0x19
        /*0082*/ 	.short	0x0028


	//----- nvinfo : EIATTR_PARAM_CBANK
	.align		4
        /*0084*/ 	.byte	0x04, 0x0a
        /*0086*/ 	.short	(.L_75 - .L_74)
	.align		4
.L_74:
        /*0088*/ 	.word	index@(.nv.constant0._Z4simuPmS_PiiS0_)
        /*008c*/ 	.short	0x0380
        /*008e*/ 	.short	0x0028


	//----- nvinfo : EIATTR_SW_WAR
	.align		4
.L_75:
        /*0090*/ 	.byte	0x04, 0x36
        /*0092*/ 	.short	(.L_77 - .L_76)
.L_76:
        /*0094*/ 	.word	0x00000008
.L_77:


//--------------------- .nv.callgraph             --------------------------
	.section	.nv.callgraph,"",@"SHT_CUDA_CALLGRAPH"
	.align	4
	.sectionentsize	8
	.align		4
        /*0000*/ 	.word	0x00000000
	.align		4
        /*0004*/ 	.word	0xffffffff
	.align		4
        /*0008*/ 	.word	0x00000000
	.align		4
        /*000c*/ 	.word	0xfffffffe
	.align		4
        /*0010*/ 	.word	0x00000000
	.align		4
        /*0014*/ 	.word	0xfffffffd
	.align		4
        /*0018*/ 	.word	0x00000000
	.align		4
        /*001c*/ 	.word	0xfffffffc


//--------------------- .text._Z9clearzeroPi      --------------------------
	.section	.text._Z9clearzeroPi,"ax",@progbits
	.align	128
        .global         _Z9clearzeroPi
        .type           _Z9clearzeroPi,@function
        .size           _Z9clearzeroPi,(.L_x_6 - _Z9clearzeroPi)
        .other          _Z9clearzeroPi,@"STO_CUDA_ENTRY STV_DEFAULT"
_Z9clearzeroPi:
.text._Z9clearzeroPi:
[----:B------:R-:W-:Y:S01]  /*0000*/  LDC R1, c[0x0][0x37c] ;  /* 0x0000df00ff017b82 */ /* 0x000fe20000000800 */
[----:B------:R-:W0:Y:S07]  /*0010*/  S2R R5, SR_TID.X ;  /* 0x0000000000057919 */ /* 0x000e2e0000002100 */
[----:B------:R-:W0:Y:S01]  /*0020*/  S2UR UR6, SR_CTAID.X ;  /* 0x00000000000679c3 */ /* 0x000e220000002500 */
[----:B------:R-:W1:Y:S07]  /*0030*/  LDCU.64 UR4, c[0x0][0x358] ;  /* 0x00006b00ff0477ac */ /* 0x000e6e0008000a00 */
[----:B------:R-:W0:Y:S08]  /*0040*/  LDC R0, c[0x0][0x360] ;  /* 0x0000d800ff007b82 */ /* 0x000e300000000800 */
[----:B------:R-:W2:Y:S01]  /*0050*/  LDC.64 R2, c[0x0][0x380] ;  /* 0x0000e000ff027b82 */ /* 0x000ea20000000a00 */
[----:B0-----:R-:W-:-:S04]  /*0060*/  IMAD R5, R0, UR6, R5 ;  /* 0x0000000600057c24 */ /* 0x001fc8000f8e0205 */
[----:B--2---:R-:W-:-:S05]  /*0070*/  IMAD.WIDE R2, R5, 0x4, R2 ;  /* 0x0000000405027825 */ /* 0x004fca00078e0202 */
[----:B-1----:R-:W-:Y:S01]  /*0080*/  STG.E desc[UR4][R2.64], RZ ;  /* 0x000000ff02007986 */ /* 0x002fe2000c101904 */
[----:B------:R-:W-:Y:S05]  /*0090*/  EXIT ;  /* 0x000000000000794d */ /* 0x000fea0003800000 */
.L_x_0:
[----:B------:R-:W-:-:S00]  /*00a0*/  BRA `(.L_x_0) ;  /* 0xfffffffc00fc7947 */ /* 0x000fc0000383ffff */
[----:B------:R-:W-:-:S00]  /*00b0*/  NOP ;  /* 0x0000000000007918 */ /* 0x000fc00000000000 */
        /* <DEDUP_REMOVED lines=12> */
.L_x_6:


//--------------------- .text._Z5hbaddPm          --------------------------
	.section	.text._Z5hbaddPm,"ax",@progbits
	.align	128
        .global         _Z5hbaddPm
        .type           _Z5hbaddPm,@function
        .size           _Z5hbaddPm,(.L_x_7 - _Z5hbaddPm)
        .other          _Z5hbaddPm,@"STO_CUDA_ENTRY STV_DEFAULT"
_Z5hbaddPm:
.text._Z5hbaddPm:
[----:B------:R-:W-:Y:S01]  /*0000*/  LDC R1, c[0x0][0x37c] ;  /* 0x0000df00ff017b82 */ /* 0x000fe20000000800 */
[----:B------:R-:W0:Y:S07]  /*0010*/  S2R R5, SR_TID.X ;  /* 0x0000000000057919 */ /* 0x000e2e0000002100 */
[----:B------:R-:W0:Y:S08]  /*0020*/  S2UR UR4, SR_CTAID.X ;  /* 0x00000000000479c3 */ /* 0x000e300000002500 */
[----:B------:R-:W0:Y:S02]  /*0030*/  LDC R0, c[0x0][0x360] ;  /* 0x0000d800ff007b82 */ /* 0x000e240000000800 */
[----:B0-----:R-:W-:-:S05]  /*0040*/  IMAD R5, R0, UR4, R5 ;  /* 0x0000000400057c24 */ /* 0x001fca000f8e0205 */
[----:B------:R-:W-:-:S13]  /*0050*/  ISETP.GT.AND P0, PT, R5, 0x37fff, PT ;  /* 0x00037fff0500780c */ /* 0x000fda0003f04270 */
[----:B------:R-:W-:Y:S05]  /*0060*/  @P0 EXIT ;  /* 0x000000000000094d */ /* 0x000fea0003800000 */
[----:B------:R-:W0:Y:S01]  /*0070*/  LDC.64 R2, c[0x0][0x380] ;  /* 0x0000e000ff027b82 */ /* 0x000e220000000a00 */
[----:B------:R-:W1:Y:S01]  /*0080*/  LDCU.64 UR4, c[0x0][0x358] ;  /* 0x00006b00ff0477ac */ /* 0x000e620008000a00 */
[----:B0-----:R-:W-:-:S05]  /*0090*/  IMAD.WIDE R2, R5, 0x8, R2 ;  /* 0x0000000805027825 */ /* 0x001fca00078e0202 */
[----:B-1----:R-:W2:Y:S02]  /*00a0*/  LDG.E.64 R4, desc[UR4][R2.64] ;  /* 0x0000000402047981 */ /* 0x002ea4000c1e1b00 */
[----:B--2---:R-:W-:-:S04]  /*00b0*/  IADD3 R4, P0, PT, R4, 0x38000, RZ ;  /* 0x0003800004047810 */ /* 0x004fc80007f1e0ff */
[----:B------:R-:W-:-:S05]  /*00c0*/  IADD3.X R5, PT, PT, RZ, R5, RZ, P0, !PT ;  /* 0x00000005ff057210 */ /* 0x000fca00007fe4ff */
[----:B------:R-:W-:Y:S01]  /*00d0*/  STG.E.64 desc[UR4][R2.64], R4 ;  /* 0x0000000402007986 */ /* 0x000fe2000c101b04 */
[----:B------:R-:W-:Y:S05]  /*00e0*/  EXIT ;  /* 0x000000000000794d */ /* 0x000fea0003800000 */
.L_x_1:
        /* <DEDUP_REMOVED lines=9> */
.L_x_7:


//--------------------- .text._Z11countweightPiS_ --------------------------
	.section	.text._Z11countweightPiS_,"ax",@progbits
	.align	128
        .global         _Z11countweightPiS_
        .type           _Z11countweightPiS_,@function
        .size           _Z11countweightPiS_,(.L_x_8 - _Z11countweightPiS_)
        .other          _Z11countweightPiS_,@"STO_CUDA_ENTRY STV_DEFAULT"
_Z11countweightPiS_:
.text._Z11countweightPiS_:
[----:B------:R-:W-:Y:S01]  /*0000*/  LDC R1, c[0x0][0x37c] ;  /* 0x0000df00ff017b82 */ /* 0x000fe20000000800 */
[----:B------:R-:W0:Y:S07]  /*0010*/  S2R R5, SR_TID.X ;  /* 0x0000000000057919 */ /* 0x000e2e0000002100 */
[----:B------:R-:W0:Y:S01]  /*0020*/  S2UR UR6, SR_CTAID.X ;  /* 0x00000000000679c3 */ /* 0x000e220000002500 */
[----:B------:R-:W1:Y:S07]  /*0030*/  LDCU.64 UR4, c[0x0][0x358] ;  /* 0x00006b00ff0477ac */ /* 0x000e6e0008000a00 */
[----:B------:R-:W0:Y:S08]  /*0040*/  LDC R0, c[0x0][0x360] ;  /* 0x0000d800ff007b82 */ /* 0x000e300000000800 */
[----:B------:R-:W2:Y:S01]  /*0050*/  LDC.64 R2, c[0x0][0x380] ;  /* 0x0000e000ff027b82 */ /* 0x000ea20000000a00 */
[----:B0-----:R-:W-:-:S04]  /*0060*/  IMAD R5, R0, UR6, R5 ;  /* 0x0000000600057c24 */ /* 0x001fc8000f8e0205 */
[----:B--2---:R-:W-:-:S03]  /*0070*/  IMAD.WIDE R2, R5, 0x4, R2 ;  /* 0x0000000405027825 */ /* 0x004fc600078e0202 */
[----:B------:R-:W0:Y:S03]  /*0080*/  LDC.64 R4, c[0x0][0x388] ;  /* 0x0000e200ff047b82 */ /* 0x000e260000000a00 */
[----:B-1----:R-:W0:Y:S01]  /*0090*/  LDG.E R3, desc[UR4][R2.64] ;  /* 0x0000000402037981 */ /* 0x002e22000c1e1900 */
[----:B------:R-:W-:Y:S02]  /*00a0*/  HFMA2 R7, -RZ, RZ, 0, 5.9604644775390625e-08 ;  /* 0x00000001ff077431 */ /* 0x000fe400000001ff */
[----:B0-----:R-:W-:-:S05]  /*00b0*/  IMAD.WIDE R4, R3, 0x4, R4 ;  /* 0x0000000403047825 */ /* 0x001fca00078e0204 */
[----:B------:R-:W-:Y:S01]  /*00c0*/  REDG.E.ADD.STRONG.GPU desc[UR4][R4.64], R7 ;  /* 0x000000070400798e */ /* 0x000fe2000c12e104 */
[----:B------:R-:W-:Y:S05]  /*00d0*/  EXIT ;  /* 0x000000000000794d */ /* 0x000fea0003800000 */
.L_x_2:
        /* <DEDUP_REMOVED lines=10> */
.L_x_8:


//--------------------- .text._Z4simuPmS_PiiS0_   --------------------------
	.section	.text._Z4simuPmS_PiiS0_,"ax",@progbits
	.align	128
        .global         _Z4simuPmS_PiiS0_
        .type           _Z4simuPmS_PiiS0_,@function
        .size           _Z4simuPmS_PiiS0_,(.L_x_5 - _Z4simuPmS_PiiS0_)
        .other          _Z4simuPmS_PiiS0_,@"STO_CUDA_ENTRY STV_DEFAULT"
_Z4simuPmS_PiiS0_:
.text._Z4simuPmS_PiiS0_:
[----:B------:R-:W-:Y:S01]  /*0000*/  LDC R1, c[0x0][0x37c] ;  /* 0x0000df00ff017b82 */ /* 0x000fe20000000800 */
[----:B------:R-:W0:Y:S07]  /*0010*/  S2R R4, SR_TID.X ;  /* 0x0000000000047919 */ /* 0x000e2e0000002100 */
[----:B------:R-:W0:Y:S08]  /*0020*/  S2UR UR4, SR_CTAID.X ;  /* 0x00000000000479c3 */ /* 0x000e300000002500 */
[----:B------:R-:W0:Y:S02]  /*0030*/  LDC R5, c[0x0][0x360] ;  /* 0x0000d800ff057b82 */ /* 0x000e240000000800 */
[----:B0-----:R-:W-:-:S05]  /*0040*/  IMAD R5, R5, UR4, R4 ;  /* 0x0000000405057c24 */ /* 0x001fca000f8e0204 */
[----:B------:R-:W-:-:S13]  /*0050*/  ISETP.GT.AND P0, PT, R5, 0x37fff, PT ;  /* 0x00037fff0500780c */ /* 0x000fda0003f04270 */
[----:B------:R-:W-:Y:S05]  /*0060*/  @P0 EXIT ;  /* 0x000000000000094d */ /* 0x000fea0003800000 */
[----:B------:R-:W0:Y:S01]  /*0070*/  LDC R9, c[0x0][0x398] ;  /* 0x0000e600ff097b82 */ /* 0x000e220000000800 */
[----:B------:R-:W-:Y:S01]  /*0080*/  IMAD.MOV.U32 R4, RZ, RZ, RZ ;  /* 0x000000ffff047224 */ /* 0x000fe200078e00ff */
[----:B------:R-:W1:Y:S03]  /*0090*/  LDCU.64 UR4, c[0x0][0x358] ;  /* 0x00006b00ff0477ac */ /* 0x000e660008000a00 */
[----:B------:R-:W-:-:S03]  /*00a0*/  IMAD.HI R2, R5, -0x6db6db6d, R4 ;  /* 0x9249249305027827 */ /* 0x000fc600078e0204 */
[----:B------:R-:W2:Y:S02]  /*00b0*/  LDC.64 R6, c[0x0][0x388] ;  /* 0x0000e200ff067b82 */ /* 0x000ea40000000a00 */
[----:B------:R-:W-:-:S04]  /*00c0*/  SHF.R.U32.HI R3, RZ, 0x1f, R2 ;  /* 0x0000001fff037819 */ /* 0x000fc80000011602 */
[----:B------:R-:W-:-:S05]  /*00d0*/  LEA.HI.SX32 R2, R2, R3, 0x19 ;  /* 0x0000000302027211 */ /* 0x000fca00078fcaff */
[----:B0-----:R-:W-:-:S04]  /*00e0*/  IMAD R3, R9, 0x400, R2 ;  /* 0x0000040009037824 */ /* 0x001fc800078e0202 */
[----:B--2---:R-:W-:-:S06]  /*00f0*/  IMAD.WIDE R6, R3, 0x8, R6 ;  /* 0x0000000803067825 */ /* 0x004fcc00078e0206 */
[----:B-1----:R-:W2:Y:S01]  /*0100*/  LDG.E.64 R6, desc[UR4][R6.64] ;  /* 0x0000000406067981 */ /* 0x002ea2000c1e1b00 */
[----:B------:R-:W-:Y:S01]  /*0110*/  MOV R0, 0x140 ;  /* 0x0000014000007802 */ /* 0x000fe20000000f00 */
[----:B--2---:R0:W1:Y:S06]  /*0120*/  I2F.F64.U64 R8, R6 ;  /* 0x0000000600087312 */ /* 0x00406c0000301800 */
[----:B01----:R-:W-:Y:S05]  /*0130*/  CALL.REL.NOINC `($_Z4simuPmS_PiiS0_$__internal_accurate_pow) ;  /* 0x0000000000dc7944 */ /* 0x003fea0003c00000 */
[----:B------:R-:W-:Y:S02]  /*0140*/  IMAD.MOV.U32 R10, RZ, RZ, R12 ;  /* 0x000000ffff0a7224 */ /* 0x000fe400078e000c */
[----:B------:R-:W-:-:S06]  /*0150*/  IMAD.MOV.U32 R11, RZ, RZ, R13 ;  /* 0x000000ffff0b7224 */ /* 0x000fcc00078e000d */
[----:B------:R-:W-:-:S14]  /*0160*/  DSETP.GT.AND P0, PT, R10, R8, PT ;  /* 0x000000080a00722a */ /* 0x000fdc0003f04000 */
[----:B------:R-:W-:Y:S05]  /*0170*/  @!P0 EXIT ;  /* 0x000000000000894d */ /* 0x000fea0003800000 */
[----:B------:R-:W0:Y:S01]  /*0180*/  LDC.64 R8, c[0x0][0x380] ;  /* 0x0000e000ff087b82 */ /* 0x000e220000000a00 */
[----:B------:R-:W-:-:S04]  /*0190*/  IMAD R5, R2, -0xe0, R5 ;  /* 0xffffff2002057824 */ /* 0x000fc800078e0205 */
[----:B0-----:R-:W-:-:S06]  /*01a0*/  IMAD.WIDE R4, R5, 0x8, R8 ;  /* 0x0000000805047825 */ /* 0x001fcc00078e0208 */
[----:B------:R-:W2:Y:S02]  /*01b0*/  LDG.E.64 R4, desc[UR4][R4.64] ;  /* 0x0000000404047981 */ /* 0x000ea4000c1e1b00 */
[C---:B--2---:R-:W-:Y:S02]  /*01c0*/  LOP3.LUT R0, R6.reuse, R4, RZ, 0xc0, !PT ;  /* 0x0000000406007212 */ /* 0x044fe400078ec0ff */
[----:B------:R-:W-:Y:S02]  /*01d0*/  LOP3.LUT R11, R7, R5, RZ, 0xc0, !PT ;  /* 0x00000005070b7212 */ /* 0x000fe400078ec0ff */
[----:B------:R-:W-:Y:S02]  /*01e0*/  LOP3.LUT R9, R6, 0x55555555, R4, 0x80, !PT ;  /* 0x5555555506097812 */ /* 0x000fe400078e8004 */
[--C-:B------:R-:W-:Y:S02]  /*01f0*/  SHF.R.U64 R0, R0, 0x1, R11.reuse ;  /* 0x0000000100007819 */ /* 0x100fe4000000120b */
[----:B------:R-:W-:-:S02]  /*0200*/  SHF.R.U32.HI R2, RZ, 0x1, R11 ;  /* 0x00000001ff027819 */ /* 0x000fc4000001160b */
[----:B------:R-:W-:Y:S02]  /*0210*/  LOP3.LUT R0, R0, 0x55555555, RZ, 0xc0, !PT ;  /* 0x5555555500007812 */ /* 0x000fe400078ec0ff */
[----:B------:R-:W-:Y:S02]  /*0220*/  LOP3.LUT R6, R7, 0x55555555, R5, 0x80, !PT ;  /* 0x5555555507067812 */ /* 0x000fe400078e8005 */
[----:B------:R-:W-:Y:S02]  /*0230*/  LOP3.LUT R7, R2, 0x55555555, RZ, 0xc0, !PT ;  /* 0x5555555502077812 */ /* 0x000fe400078ec0ff */
[----:B------:R-:W-:-:S05]  /*0240*/  IADD3 R0, P0, PT, R0, R9, RZ ;  /* 0x0000000900007210 */ /* 0x000fca0007f1e0ff */
[----:B------:R-:W-:-:S05]  /*0250*/  IMAD.X R7, R7, 0x1, R6, P0 ;  /* 0x0000000107077824 */ /* 0x000fca00000e0606 */
[C-C-:B------:R-:W-:Y:S02]  /*0260*/  SHF.R.U64 R5, R0.reuse, 0x2, R7.reuse ;  /* 0x0000000200057819 */ /* 0x140fe40000001207 */
[----:B------:R-:W-:Y:S02]  /*0270*/  LOP3.LUT R0, R0, 0x33333333, RZ, 0xc0, !PT ;  /* 0x3333333300007812 */ /* 0x000fe400078ec0ff */
[----:B------:R-:W-:Y:S02]  /*0280*/  SHF.R.U32.HI R2, RZ, 0x2, R7 ;  /* 0x00000002ff027819 */ /* 0x000fe40000011607 */
[----:B------:R-:W-:Y:S02]  /*0290*/  LOP3.LUT R5, R5, 0x33333333, RZ, 0xc0, !PT ;  /* 0x3333333305057812 */ /* 0x000fe400078ec0ff */
[----:B------:R-:W-:Y:S02]  /*02a0*/  LOP3.LUT R7, R7, 0x33333333, RZ, 0xc0, !PT ;  /* 0x3333333307077812 */ /* 0x000fe400078ec0ff */
[----:B------:R-:W-:-:S02]  /*02b0*/  LOP3.LUT R2, R2, 0x33333333, RZ, 0xc0, !PT ;  /* 0x3333333302027812 */ /* 0x000fc400078ec0ff */
        /* <DEDUP_REMOVED lines=8> */
[----:B------:R-:W-:Y:S02]  /*0340*/  IADD3 R0, P0, PT, R0, R5, RZ ;  /* 0x0000000500007210 */ /* 0x000fe40007f1e0ff */
[----:B------:R-:W0:Y:S03]  /*0350*/  LDC.64 R4, c[0x0][0x3a0] ;  /* 0x0000e800ff047b82 */ /* 0x000e260000000a00 */
        /* <DEDUP_REMOVED lines=11> */
[----:B------:R-:W-:Y:S02]  /*0410*/  LOP3.LUT R0, R0, 0x1f, RZ, 0xc0, !PT ;  /* 0x0000001f00007812 */ /* 0x000fe400078ec0ff */
[----:B------:R-:W-:Y:S02]  /*0420*/  SHF.R.U32.HI R7, RZ, 0x10, R2 ;  /* 0x00000010ff077819 */ /* 0x000fe40000011602 */
[----:B------:R-:W-:Y:S02]  /*0430*/  IADD3 R0, P0, PT, R0, R9, RZ ;  /* 0x0000000900007210 */ /* 0x000fe40007f1e0ff */
[----:B------:R-:W-:-:S02]  /*0440*/  LOP3.LUT R2, R2, 0x1f, RZ, 0xc0, !PT ;  /* 0x0000001f02027812 */ /* 0x000fc400078ec0ff */
[----:B------:R-:W-:-:S04]  /*0450*/  LOP3.LUT R7, R7, 0x1f, RZ, 0xc0, !PT ;  /* 0x0000001f07077812 */ /* 0x000fc800078ec0ff */
[----:B------:R-:W-:Y:S01]  /*0460*/  IADD3.X R0, PT, PT, R0, R7, R2, !PT, P0 ;  /* 0x0000000700007210 */ /* 0x000fe20007fe0402 */
[----:B0-----:R-:W-:-:S03]  /*0470*/  IMAD.WIDE R2, R3, 0x4, R4 ;  /* 0x0000000403027825 */ /* 0x001fc600078e0204 */
[----:B------:R-:W-:-:S05]  /*0480*/  LOP3.LUT R5, R0, 0x1, RZ, 0xc0, !PT ;  /* 0x0000000100057812 */ /* 0x000fca00078ec0ff */
[----:B------:R-:W-:Y:S01]  /*0490*/  REDG.E.ADD.STRONG.GPU desc[UR4][R2.64], R5 ;  /* 0x000000050200798e */ /* 0x000fe2000c12e104 */
[----:B------:R-:W-:Y:S05]  /*04a0*/  EXIT ;  /* 0x000000000000794d */ /* 0x000fea0003800000 */
        .type           $_Z4simuPmS_PiiS0_$__internal_accurate_pow,@function
        .size           $_Z4simuPmS_PiiS0_$__internal_accurate_pow,(.L_x_5 - $_Z4simuPmS_PiiS0_$__internal_accurate_pow)
$_Z4simuPmS_PiiS0_$__internal_accurate_pow:
[----:B------:R-:W0:Y:S01]  /*04b0*/  MUFU.RCP64H R15, 2 ;  /* 0x40000000000f7908 */ /* 0x000e220000001800 */
[----:B------:R-:W-:Y:S01]  /*04c0*/  IMAD.MOV.U32 R10, RZ, RZ, 0x0 ;  /* 0x00000000ff0a7424 */ /* 0x000fe200078e00ff */
[----:B------:R-:W-:Y:S01]  /*04d0*/  UMOV UR6, 0x7d2cafe2 ;  /* 0x7d2cafe200067882 */ /* 0x000fe20000000000 */
[----:B------:R-:W-:Y:S01]  /*04e0*/  IMAD.MOV.U32 R11, RZ, RZ, 0x40000000 ;  /* 0x40000000ff0b7424 */ /* 0x000fe200078e00ff */
[----:B------:R-:W-:Y:S01]  /*04f0*/  UMOV UR7, 0x3eb0f5ff ;  /* 0x3eb0f5ff00077882 */ /* 0x000fe20000000000 */
[----:B------:R-:W-:Y:S02]  /*0500*/  IMAD.MOV.U32 R14, RZ, RZ, RZ ;  /* 0x000000ffff0e7224 */ /* 0x000fe400078e00ff */
[----:B------:R-:W-:Y:S02]  /*0510*/  IMAD.MOV.U32 R12, RZ, RZ, 0x41ad3b5a ;  /* 0x41ad3b5aff0c7424 */ /* 0x000fe400078e00ff */
[----:B------:R-:W-:Y:S02]  /*0520*/  IMAD.MOV.U32 R13, RZ, RZ, 0x3ed0f5d2 ;  /* 0x3ed0f5d2ff0d7424 */ /* 0x000fe400078e00ff */
[----:B0-----:R-:W-:-:S08]  /*0530*/  DFMA R10, R14, -R10, 1 ;  /* 0x3ff000000e0a742b */ /* 0x001fd0000000080a */
[----:B------:R-:W-:-:S08]  /*0540*/  DFMA R10, R10, R10, R10 ;  /* 0x0000000a0a0a722b */ /* 0x000fd0000000000a */
[----:B------:R-:W-:-:S08]  /*0550*/  DFMA R14, R14, R10, R14 ;  /* 0x0000000a0e0e722b */ /* 0x000fd0000000000e */
[----:B------:R-:W-:-:S08]  /*0560*/  DMUL R10, RZ, R14 ;  /* 0x0000000eff0a7228 */ /* 0x000fd00000000000 */
[----:B------:R-:W-:-:S08]  /*0570*/  DFMA R10, RZ, R14, R10 ;  /* 0x0000000eff0a722b */ /* 0x000fd0000000000a */
[CC--:B------:R-:W-:Y:S02]  /*0580*/  DMUL R16, R10.reuse, R10.reuse ;  /* 0x0000000a0a107228 */ /* 0x0c0fe40000000000 */
[----:B------:R-:W-:Y:S02]  /*0590*/  DADD R20, RZ, -R10 ;  /* 0x00000000ff147229 */ /* 0x000fe4000000080a */
[----:B------:R-:W-:-:S04]  /*05a0*/  DMUL R26, R10, R10 ;  /* 0x0000000a0a1a7228 */ /* 0x000fc80000000000 */
[----:B------:R-:W-:Y:S01]  /*05b0*/  DFMA R12, R16, UR6, R12 ;  /* 0x00000006100c7c2b */ /* 0x000fe2000800000c */
[----:B------:R-:W-:Y:S01]  /*05c0*/  UMOV UR6, 0x75488a3f ;  /* 0x75488a3f00067882 */ /* 0x000fe20000000000 */
[----:B------:R-:W-:Y:S01]  /*05d0*/  UMOV UR7, 0x3ef3b20a ;  /* 0x3ef3b20a00077882 */ /* 0x000fe20000000000 */
[----:B------:R-:W-:-:S05]  /*05e0*/  DADD R20, R20, R20 ;  /* 0x0000000014147229 */ /* 0x000fca0000000014 */
[----:B------:R-:W-:Y:S01]  /*05f0*/  DFMA R12, R16, R12, UR6 ;  /* 0x00000006100c7e2b */ /* 0x000fe2000800000c */
[----:B------:R-:W-:Y:S01]  /*0600*/  UMOV UR6, 0xe4faecd5 ;  /* 0xe4faecd500067882 */ /* 0x000fe20000000000 */
[----:B------:R-:W-:Y:S01]  /*0610*/  UMOV UR7, 0x3f1745cd ;  /* 0x3f1745cd00077882 */ /* 0x000fe20000000000 */
[----:B------:R-:W-:-:S05]  /*0620*/  DFMA R22, RZ, -R10, R20 ;  /* 0x8000000aff16722b */ /* 0x000fca0000000014 */
[----:B------:R-:W-:Y:S01]  /*0630*/  DFMA R12, R16, R12, UR6 ;  /* 0x00000006100c7e2b */ /* 0x000fe2000800000c */
[----:B------:R-:W-:Y:S01]  /*0640*/  UMOV UR6, 0x258a578b ;  /* 0x258a578b00067882 */ /* 0x000fe20000000000 */
[----:B------:R-:W-:Y:S01]  /*0650*/  UMOV UR7, 0x3f3c71c7 ;  /* 0x3f3c71c700077882 */ /* 0x000fe20000000000 */
[----:B------:R-:W-:-:S05]  /*0660*/  DMUL R14, R14, R22 ;  /* 0x000000160e0e7228 */ /* 0x000fca0000000000 */
[----:B------:R-:W-:Y:S01]  /*0670*/  DFMA R12, R16, R12, UR6 ;  /* 0x00000006100c7e2b */ /* 0x000fe2000800000c */
[----:B------:R-:W-:Y:S01]  /*0680*/  UMOV UR6, 0x9242b910 ;  /* 0x9242b91000067882 */ /* 0x000fe20000000000 */
[----:B------:R-:W-:-:S03]  /*0690*/  UMOV UR7, 0x3f624924 ;  /* 0x3f62492400077882 */ /* 0x000fc60000000000 */
[----:B------:R-:W-:Y:S02]  /*06a0*/  VIADD R23, R15, 0x100000 ;  /* 0x001000000f177836 */ /* 0x000fe40000000000 */
[----:B------:R-:W-:Y:S01]  /*06b0*/  IMAD.MOV.U32 R22, RZ, RZ, R14 ;  /* 0x000000ffff167224 */ /* 0x000fe200078e000e */
[----:B------:R-:W-:Y:S01]  /*06c0*/  DFMA R12, R16, R12, UR6 ;  /* 0x00000006100c7e2b */ /* 0x000fe2000800000c */
[----:B------:R-:W-:Y:S01]  /*06d0*/  UMOV UR6, 0x99999dfb ;  /* 0x99999dfb00067882 */ /* 0x000fe20000000000 */
[----:B------:R-:W-:-:S06]  /*06e0*/  UMOV UR7, 0x3f899999 ;  /* 0x3f89999900077882 */ /* 0x000fcc0000000000 */
[----:B------:R-:W-:Y:S01]  /*06f0*/  DFMA R18, R16, R12, UR6 ;  /* 0x0000000610127e2b */ /* 0x000fe2000800000c */
[----:B------:R-:W-:Y:S01]  /*0700*/  UMOV UR6, 0x55555555 ;  /* 0x5555555500067882 */ /* 0x000fe20000000000 */
[----:B------:R-:W-:-:S06]  /*0710*/  UMOV UR7, 0x3fb55555 ;  /* 0x3fb5555500077882 */ /* 0x000fcc0000000000 */
[----:B------:R-:W-:-:S08]  /*0720*/  DFMA R12, R16, R18, UR6 ;  /* 0x00000006100c7e2b */ /* 0x000fd00008000012 */
[----:B------:R-:W-:Y:S01]  /*0730*/  DADD R20, -R12, UR6 ;  /* 0x000000060c147e29 */ /* 0x000fe20008000100 */
[----:B------:R-:W-:Y:S01]  /*0740*/  UMOV UR6, 0xb9e7b0 ;  /* 0x00b9e7b000067882 */ /* 0x000fe20000000000 */
[----:B------:R-:W-:-:S06]  /*0750*/  UMOV UR7, 0x3c46a4cb ;  /* 0x3c46a4cb00077882 */ /* 0x000fcc0000000000 */
[----:B------:R-:W-:Y:S02]  /*0760*/  DFMA R18, R16, R18, R20 ;  /* 0x000000121012722b */ /* 0x000fe40000000014 */
[C---:B------:R-:W-:Y:S02]  /*0770*/  DMUL R16, R10.reuse, R26 ;  /* 0x0000001a0a107228 */ /* 0x040fe40000000000 */
[----:B------:R-:W-:-:S04]  /*0780*/  DFMA R20, R10, R10, -R26 ;  /* 0x0000000a0a14722b */ /* 0x000fc8000000081a */
[----:B------:R-:W-:Y:S01]  /*0790*/  DADD R18, R18, -UR6 ;  /* 0x8000000612127e29 */ /* 0x000fe20008000000 */
[----:B------:R-:W-:Y:S01]  /*07a0*/  UMOV UR6, 0x0 ;  /* 0x0000000000067882 */ /* 0x000fe20000000000 */
[C---:B------:R-:W-:Y:S01]  /*07b0*/  DFMA R24, R10.reuse, R26, -R16 ;  /* 0x0000001a0a18722b */ /* 0x040fe20000000810 */
[----:B------:R-:W-:Y:S01]  /*07c0*/  UMOV UR7, 0x3ff00000 ;  /* 0x3ff0000000077882 */ /* 0x000fe20000000000 */
[----:B------:R-:W-:-:S04]  /*07d0*/  DFMA R20, R10, R22, R20 ;  /* 0x000000160a14722b */ /* 0x000fc80000000014 */
[----:B------:R-:W-:Y:S02]  /*07e0*/  DADD R22, R12, R18 ;  /* 0x000000000c167229 */ /* 0x000fe40000000012 */
[----:B------:R-:W-:-:S06]  /*07f0*/  DFMA R24, R14, R26, R24 ;  /* 0x0000001a0e18722b */ /* 0x000fcc0000000018 */
[----:B------:R-:W-:Y:S02]  /*0800*/  DMUL R26, R22, R16 ;  /* 0x00000010161a7228 */ /* 0x000fe40000000000 */
[----:B------:R-:W-:Y:S02]  /*0810*/  DFMA R20, R10, R20, R24 ;  /* 0x000000140a14722b */ /* 0x000fe40000000018 */
[----:B------:R-:W-:-:S04]  /*0820*/  DADD R24, R12, -R22 ;  /* 0x000000000c187229 */ /* 0x000fc80000000816 */
[----:B------:R-:W-:-:S04]  /*0830*/  DFMA R12, R22, R16, -R26 ;  /* 0x00000010160c722b */ /* 0x000fc8000000081a */
[----:B------:R-:W-:-:S04]  /*0840*/  DADD R24, R18, R24 ;  /* 0x0000000012187229 */ /* 0x000fc80000000018 */
[----:B------:R-:W-:-:S08]  /*0850*/  DFMA R12, R22, R20, R12 ;  /* 0x00000014160c722b */ /* 0x000fd0000000000c */
[----:B------:R-:W-:-:S08]  /*0860*/  DFMA R24, R24, R16, R12 ;  /* 0x000000101818722b */ /* 0x000fd0000000000c */
[----:B------:R-:W-:-:S08]  /*0870*/  DADD R16, R26, R24 ;  /* 0x000000001a107229 */ /* 0x000fd00000000018 */
[--C-:B------:R-:W-:Y:S02]  /*0880*/  DADD R12, R10, R16.reuse ;  /* 0x000000000a0c7229 */ /* 0x100fe40000000010 */
[----:B------:R-:W-:-:S06]  /*0890*/  DADD R26, R26, -R16 ;  /* 0x000000001a1a7229 */ /* 0x000fcc0000000810 */
[----:B------:R-:W-:Y:S02]  /*08a0*/  DADD R10, R10, -R12 ;  /* 0x000000000a0a7229 */ /* 0x000fe4000000080c */
[----:B------:R-:W-:-:S06]  /*08b0*/  DADD R26, R24, R26 ;  /* 0x00000000181a7229 */ /* 0x000fcc000000001a */
[----:B------:R-:W-:-:S08]  /*08c0*/  DADD R10, R16, R10 ;  /* 0x00000000100a7229 */ /* 0x000fd0000000000a */
[----:B------:R-:W-:-:S08]  /*08d0*/  DADD R10, R26, R10 ;  /* 0x000000001a0a7229 */ /* 0x000fd0000000000a */
[----:B------:R-:W-:Y:S01]  /*08e0*/  DADD R18, R14, R10 ;  /* 0x000000000e127229 */ /* 0x000fe2000000000a */
[----:B------:R-:W-:Y:S02]  /*08f0*/  IMAD.MOV.U32 R14, RZ, RZ, -0x105c611 ;  /* 0xfefa39efff0e7424 */ /* 0x000fe400078e00ff */
[----:B------:R-:W-:Y:S02]  /*0900*/  IMAD.MOV.U32 R15, RZ, RZ, 0x3fe62e42 ;  /* 0x3fe62e42ff0f7424 */ /* 0x000fe400078e00ff */
[----:B------:R-:W-:-:S03]  /*0910*/  IMAD.MOV.U32 R10, RZ, RZ, -0x105c611 ;  /* 0xfefa39efff0a7424 */ /* 0x000fc600078e00ff */
[----:B------:R-:W-:Y:S01]  /*0920*/  DADD R16, R12, R18 ;  /* 0x000000000c107229 */ /* 0x000fe20000000012 */
[----:B------:R-:W-:-:S07]  /*0930*/  IMAD.MOV.U32 R11, RZ, RZ, 0x3fe62e42 ;  /* 0x3fe62e42ff0b7424 */ /* 0x000fce00078e00ff */
[--C-:B------:R-:W-:Y:S02]  /*0940*/  DFMA R14, R14, UR6, R16.reuse ;  /* 0x000000060e0e7c2b */ /* 0x100fe40008000010 */
[----:B------:R-:W-:-:S06]  /*0950*/  DADD R12, R12, -R16 ;  /* 0x000000000c0c7229 */ /* 0x000fcc0000000810 */
[----:B------:R-:W-:Y:S02]  /*0960*/  DFMA R20, -R10, 1, R14 ;  /* 0x3ff000000a14782b */ /* 0x000fe4000000010e */
[----:B------:R-:W-:-:S06]  /*0970*/  DADD R12, R18, R12 ;  /* 0x00000000120c7229 */ /* 0x000fcc000000000c */
[----:B------:R-:W-:Y:S01]  /*0980*/  DADD R20, -R16, R20 ;  /* 0x0000000010147229 */ /* 0x000fe20000000114 */
[----:B------:R-:W-:Y:S02]  /*0990*/  IMAD.MOV.U32 R16, RZ, RZ, 0x3b39803f ;  /* 0x3b39803fff107424 */ /* 0x000fe400078e00ff */
[----:B------:R-:W-:-:S05]  /*09a0*/  IMAD.MOV.U32 R17, RZ, RZ, 0x3c7abc9e ;  /* 0x3c7abc9eff117424 */ /* 0x000fca00078e00ff */
[----:B------:R-:W-:-:S08]  /*09b0*/  DADD R12, R12, -R20 ;  /* 0x000000000c0c7229 */ /* 0x000fd00000000814 */
[----:B------:R-:W-:Y:S01]  /*09c0*/  DFMA R16, R16, UR6, R12 ;  /* 0x0000000610107c2b */ /* 0x000fe2000800000c */
[----:B------:R-:W-:Y:S01]  /*09d0*/  UMOV UR6, 0x3b39803f ;  /* 0x3b39803f00067882 */ /* 0x000fe20000000000 */
[----:B------:R-:W-:-:S06]  /*09e0*/  UMOV UR7, 0x3c7abc9e ;  /* 0x3c7abc9e00077882 */ /* 0x000fcc0000000000 */
[----:B------:R-:W-:-:S08]  /*09f0*/  DADD R18, R14, R16 ;  /* 0x000000000e127229 */ /* 0x000fd00000000010 */
[----:B------:R-:W-:Y:S02]  /*0a00*/  DADD R14, R14, -R18 ;  /* 0x000000000e0e7229 */ /* 0x000fe40000000812 */
[----:B------:R-:W-:-:S06]  /*0a10*/  DMUL R12, R18, 63 ;  /* 0x404f8000120c7828 */ /* 0x000fcc0000000000 */
[----:B------:R-:W-:Y:S02]  /*0a20*/  DADD R14, R16, R14 ;  /* 0x00000000100e7229 */ /* 0x000fe4000000000e */
[----:B------:R-:W-:Y:S01]  /*0a30*/  DFMA R18, R18, 63, -R12 ;  /* 0x404f80001212782b */ /* 0x000fe2000000080c */
[----:B------:R-:W-:Y:S02]  /*0a40*/  IMAD.MOV.U32 R16, RZ, RZ, 0x652b82fe ;  /* 0x652b82feff107424 */ /* 0x000fe400078e00ff */
[----:B------:R-:W-:-:S05]  /*0a50*/  IMAD.MOV.U32 R17, RZ, RZ, 0x3ff71547 ;  /* 0x3ff71547ff117424 */ /* 0x000fca00078e00ff */
[----:B------:R-:W-:-:S08]  /*0a60*/  DFMA R18, R14, 63, R18 ;  /* 0x404f80000e12782b */ /* 0x000fd00000000012 */
[----:B------:R-:W-:-:S08]  /*0a70*/  DADD R14, R12, R18 ;  /* 0x000000000c0e7229 */ /* 0x000fd00000000012 */
[----:B------:R-:W-:Y:S02]  /*0a80*/  DFMA R16, R14, R16, 6.75539944105574400000e+15 ;  /* 0x433800000e10742b */ /* 0x000fe40000000010 */
[----:B------:R-:W-:Y:S01]  /*0a90*/  FSETP.GEU.AND P0, PT, |R15|, 4.1917929649353027344, PT ;  /* 0x4086232b0f00780b */ /* 0x000fe20003f0e200 */
[----:B------:R-:W-:-:S05]  /*0aa0*/  DADD R12, R12, -R14 ;  /* 0x000000000c0c7229 */ /* 0x000fca000000080e */
[----:B------:R-:W-:-:S03]  /*0ab0*/  DADD R20, R16, -6.75539944105574400000e+15 ;  /* 0xc338000010147429 */ /* 0x000fc60000000000 */
[----:B------:R-:W-:-:S05]  /*0ac0*/  DADD R18, R18, R12 ;  /* 0x0000000012127229 */ /* 0x000fca000000000c */
[----:B------:R-:W-:-:S08]  /*0ad0*/  DFMA R10, R20, -R10, R14 ;  /* 0x8000000a140a722b */ /* 0x000fd0000000000e */
[----:B------:R-:W-:Y:S01]  /*0ae0*/  DFMA R10, R20, -UR6, R10 ;  /* 0x80000006140a7c2b */ /* 0x000fe2000800000a */
[----:B------:R-:W-:Y:S01]  /*0af0*/  UMOV UR6, 0x69ce2bdf ;  /* 0x69ce2bdf00067882 */ /* 0x000fe20000000000 */
[----:B------:R-:W-:Y:S01]  /*0b00*/  IMAD.MOV.U32 R20, RZ, RZ, -0x35dec16 ;  /* 0xfca213eaff147424 */ /* 0x000fe200078e00ff */
[----:B------:R-:W-:Y:S01]  /*0b10*/  UMOV UR7, 0x3e5ade15 ;  /* 0x3e5ade1500077882 */ /* 0x000fe20000000000 */
[----:B------:R-:W-:-:S06]  /*0b20*/  IMAD.MOV.U32 R21, RZ, RZ, 0x3e928af3 ;  /* 0x3e928af3ff157424 */ /* 0x000fcc00078e00ff */
[----:B------:R-:W-:Y:S01]  /*0b30*/  DFMA R20, R10, UR6, R20 ;  /* 0x000000060a147c2b */ /* 0x000fe20008000014 */
[----:B------:R-:W-:Y:S01]  /*0b40*/  UMOV UR6, 0x62401315 ;  /* 0x6240131500067882 */ /* 0x000fe20000000000 */
[----:B------:R-:W-:-:S06]  /*0b50*/  UMOV UR7, 0x3ec71dee ;  /* 0x3ec71dee00077882 */ /* 0x000fcc0000000000 */
[----:B------:R-:W-:Y:S01]  /*0b60*/  DFMA R20, R10, R20, UR6 ;  /* 0x000000060a147e2b */ /* 0x000fe20008000014 */
        /* <DEDUP_REMOVED lines=20> */
[----:B------:R-:W-:-:S08]  /*0cb0*/  DFMA R20, R10, R20, UR6 ;  /* 0x000000060a147e2b */ /* 0x000fd00008000014 */
[----:B------:R-:W-:-:S08]  /*0cc0*/  DFMA R20, R10, R20, 1 ;  /* 0x3ff000000a14742b */ /* 0x000fd00000000014 */
[----:B------:R-:W-:-:S10]  /*0cd0*/  DFMA R10, R10, R20, 1 ;  /* 0x3ff000000a0a742b */ /* 0x000fd40000000014 */
[----:B------:R-:W-:Y:S02]  /*0ce0*/  IMAD R13, R16, 0x100000, R11 ;  /* 0x00100000100d7824 */ /* 0x000fe400078e020b */
[----:B------:R-:W-:Y:S01]  /*0cf0*/  IMAD.MOV.U32 R12, RZ, RZ, R10 ;  /* 0x000000ffff0c7224 */ /* 0x000fe200078e000a */
[----:B------:R-:W-:Y:S06]  /*0d00*/  @!P0 BRA `(.L_x_3) ;  /* 0x0000000000348947 */ /* 0x000fec0003800000 */
[----:B------:R-:W-:Y:S01]  /*0d10*/  FSETP.GEU.AND P1, PT, |R15|, 4.2275390625, PT ;  /* 0x408748000f00780b */ /* 0x000fe20003f2e200 */
[C---:B------:R-:W-:Y:S02]  /*0d20*/  DADD R12, R14.reuse, +INF ;  /* 0x7ff000000e0c7429 */ /* 0x040fe40000000000 */
[----:B------:R-:W-:-:S08]  /*0d30*/  DSETP.GEU.AND P0, PT, R14, RZ, PT ;  /* 0x000000ff0e00722a */ /* 0x000fd00003f0e000 */
[----:B------:R-:W-:Y:S02]  /*0d40*/  FSEL R12, R12, RZ, P0 ;  /* 0x000000ff0c0c7208 */ /* 0x000fe40000000000 */
[----:B------:R-:W-:Y:S01]  /*0d50*/  FSEL R13, R13, RZ, P0 ;  /* 0x000000ff0d0d7208 */ /* 0x000fe20000000000 */
[----:B------:R-:W-:Y:S06]  /*0d60*/  @P1 BRA `(.L_x_3) ;  /* 0x00000000001c1947 */ /* 0x000fec0003800000 */
[----:B------:R-:W-:-:S04]  /*0d70*/  LEA.HI R12, R16, R16, RZ, 0x1 ;  /* 0x00000010100c7211 */ /* 0x000fc800078f08ff */
[----:B------:R-:W-:-:S05]  /*0d80*/  SHF.R.S32.HI R13, RZ, 0x1, R12 ;  /* 0x00000001ff0d7819 */ /* 0x000fca000001140c */
[----:B------:R-:W-:Y:S02]  /*0d90*/  IMAD.IADD R12, R16, 0x1, -R13 ;  /* 0x00000001100c7824 */ /* 0x000fe400078e0a0d */
[----:B------:R-:W-:-:S03]  /*0da0*/  IMAD R11, R13, 0x100000, R11 ;  /* 0x001000000d0b7824 */ /* 0x000fc600078e020b */
[----:B------:R-:W-:Y:S01]  /*0db0*/  LEA R13, R12, 0x3ff00000, 0x14 ;  /* 0x3ff000000c0d7811 */ /* 0x000fe200078ea0ff */
[----:B------:R-:W-:-:S06]  /*0dc0*/  IMAD.MOV.U32 R12, RZ, RZ, RZ ;  /* 0x000000ffff0c7224 */ /* 0x000fcc00078e00ff */
[----:B------:R-:W-:-:S11]  /*0dd0*/  DMUL R12, R10, R12 ;  /* 0x0000000c0a0c7228 */ /* 0x000fd60000000000 */
.L_x_3:
[----:B------:R-:W-:Y:S01]  /*0de0*/  DFMA R18, R18, R12, R12 ;  /* 0x0000000c1212722b */ /* 0x000fe2000000000c */
[----:B------:R-:W-:Y:S01]  /*0df0*/  IMAD.MOV.U32 R10, RZ, RZ, R0 ;  /* 0x000000ffff0a7224 */ /* 0x000fe200078e0000 */
[----:B------:R-:W-:Y:S01]  /*0e00*/  DSETP.NEU.AND P0, PT, |R12|, +INF , PT ;  /* 0x7ff000000c00742a */ /* 0x000fe20003f0d200 */
[----:B------:R-:W-:-:S07]  /*0e10*/  IMAD.MOV.U32 R11, RZ, RZ, 0x0 ;  /* 0x00000000ff0b7424 */ /* 0x000fce00078e00ff */
[----:B------:R-:W-:Y:S02]  /*0e20*/  FSEL R12, R12, R18, !P0 ;  /* 0x000000120c0c7208 */ /* 0x000fe40004000000 */
[----:B------:R-:W-:Y:S01]  /*0e30*/  FSEL R13, R13, R19, !P0 ;  /* 0x000000130d0d7208 */ /* 0x000fe20004000000 */
[----:B------:R-:W-:Y:S06]  /*0e40*/  RET.REL.NODEC R10 `(_Z4simuPmS_PiiS0_) ;  /* 0xfffffff00a6c7950 */ /* 0x000fec0003c3ffff */
.L_x_4:
        /* <DEDUP_REMOVED lines=11> */
.L_x_5:


//--------------------- .nv.shared.reserved.0     --------------------------
	.section	.nv.shared.reserved.0,"aw",@nobits
	.weak		__nv_reservedSMEM_offset_0_alias
	.size		__nv_reservedSMEM_offset_0_alias, 0, 64
	.other		__nv_reservedSMEM_offset_0_alias,@"STO_CUDA_RESERVED_SHARED STV_DEFAULT"
__nv_reservedSMEM_offset_0_alias:
	.zero		0
	.zero		64


//--------------------- .nv.constant0._Z9clearzeroPi --------------------------
	.section	.nv.constant0._Z9clearzeroPi,"a",@progbits
	.sectionflags	@""
	.align	4
.nv.constant0._Z9clearzeroPi:
	.zero		904


//--------------------- .nv.constant0._Z5hbaddPm  --------------------------
	.section	.nv.constant0._Z5hbaddPm,"a",@progbits
	.sectionflags	@""
	.align	4
.nv.constant0._Z5hbaddPm:
	.zero		904


//--------------------- .nv.constant0._Z11countweightPiS_ --------------------------
	.section	.nv.constant0._Z11countweightPiS_,"a",@progbits
	.sectionflags	@""
	.align	4
.nv.constant0._Z11countweightPiS_:
	.zero		912


//--------------------- .nv.constant0._Z4simuPmS_PiiS0_ --------------------------
	.section	.nv.constant0._Z4simuPmS_PiiS0_,"a",@progbits
	.sectionflags	@""
	.align	4
.nv.constant0._Z4simuPmS_PiiS0_:
	.zero		936


//--------------------- SYMBOLS --------------------------

	.type		.nv.reservedSmem.offset0,@object
	.size		.nv.reservedSmem.offset0,0x4
